//
// Generated by NVIDIA NVVM Compiler
//
// Compiler Build ID: CL-36424714
// Cuda compilation tools, release 13.0, V13.0.88
// Based on NVVM 20.0.0
//

.version 9.0
.target sm_100
.address_size 64

	// .globl	_Z10device_addPiS_ii
.extern .func  (.param .b32 func_retval0) vprintf
(
	.param .b64 vprintf_param_0,
	.param .b64 vprintf_param_1
)
;
.global .align 1 .b8 $str[4] = {37, 100, 10};

.visible .entry _Z10device_addPiS_ii(
	.param .u64 .ptr .align 1 _Z10device_addPiS_ii_param_0,
	.param .u64 .ptr .align 1 _Z10device_addPiS_ii_param_1,
	.param .u32 _Z10device_addPiS_ii_param_2,
	.param .u32 _Z10device_addPiS_ii_param_3
)
{
	.local .align 8 .b8 	__local_depot0[8];
	.reg .b64 	%SP;
	.reg .b64 	%SPL;
	.reg .pred 	%p<4>;
	.reg .b32 	%r<16>;
	.reg .b64 	%rd<12>;

	mov.u64 	%SPL, __local_depot0;
	cvta.local.u64 	%SP, %SPL;
	ld.param.u64 	%rd1, [_Z10device_addPiS_ii_param_0];
	ld.param.u64 	%rd2, [_Z10device_addPiS_ii_param_1];
	ld.param.u32 	%r4, [_Z10device_addPiS_ii_param_2];
	ld.param.u32 	%r3, [_Z10device_addPiS_ii_param_3];
	mov.u32 	%r5, %tid.y;
	mov.u32 	%r6, %ctaid.y;
	mov.u32 	%r7, %ntid.y;
	mad.lo.s32 	%r1, %r6, %r7, %r5;
	mov.u32 	%r8, %tid.x;
	mov.u32 	%r9, %ctaid.x;
	mov.u32 	%r10, %ntid.x;
	mad.lo.s32 	%r2, %r9, %r10, %r8;
	setp.ge.s32 	%p1, %r1, %r4;
	setp.ge.s32 	%p2, %r2, %r3;
	or.pred  	%p3, %p1, %p2;
	@%p3 bra 	$L__BB0_2;
	add.u64 	%rd3, %SP, 0;
	add.u64 	%rd4, %SPL, 0;
	cvta.to.global.u64 	%rd5, %rd1;
	cvta.to.global.u64 	%rd6, %rd2;
	mad.lo.s32 	%r11, %r3, %r1, %r2;
	st.local.u32 	[%rd4], %r11;
	mov.u64 	%rd7, $str;
	cvta.global.u64 	%rd8, %rd7;
	{ // callseq 0, 0
	.param .b64 param0;
	st.param.b64 	[param0], %rd8;
	.param .b64 param1;
	st.param.b64 	[param1], %rd3;
	.param .b32 retval0;
	call.uni (retval0), 
	vprintf, 
	(
	param0, 
	param1
	);
	ld.param.b32 	%r12, [retval0];
	} // callseq 0
	mul.wide.s32 	%rd9, %r11, 4;
	add.s64 	%rd10, %rd5, %rd9;
	ld.global.u32 	%r14, [%rd10];
	add.s32 	%r15, %r14, 10;
	add.s64 	%rd11, %rd6, %rd9;
	st.global.u32 	[%rd11], %r15;
$L__BB0_2:
	ret;

}


// ===== COMPILED SASS (sm_100) =====

	.target	sm_100

	.elftype	@"ET_EXEC"


//--------------------- .note.nv.tkinfo           --------------------------
	.section	.note.nv.tkinfo,"",@"SHT_NOTE"
	.sectionflags	@"SHF_NOTE_NV_TKINFO"
	.tkinfo
        /*0018*/ 	.word	0x00000002
        /*0030*/ 	.string	""
        /*0030*/ 	.string	"ptxas"
        /*0030*/ 	.string	"Cuda compilation tools, release 13.0, V13.0.88"
        /*0030*/ 	.string	"Build cuda_13.0.r13.0/compiler.36424714_0"
        /*0030*/ 	.string	"-arch sm_100 -m 64 "



//--------------------- .note.nv.cuinfo           --------------------------
	.section	.note.nv.cuinfo,"",@"SHT_NOTE"
	.sectionflags	@"SHF_NOTE_NV_CUINFO"
        /*0018*/ 	.short	0x0002
        /*001a*/ 	.short	0x0064
        /*001c*/ 	.short	0x0082
	.zero		2


//--------------------- .nv.info                  --------------------------
	.section	.nv.info,"",@"SHT_CUDA_INFO"
	.align	4


	//----- nvinfo : EIATTR_REGCOUNT
	.align		4
        /*0000*/ 	.byte	0x04, 0x2f
        /*0002*/ 	.short	(.L_2 - .L_1)
	.align		4
.L_1:
        /*0004*/ 	.word	index@(_Z10device_addPiS_ii)
        /*0008*/ 	.word	0x00000018


	//----- nvinfo : EIATTR_FRAME_SIZE
	.align		4
.L_2:
        /*000c*/ 	.byte	0x04, 0x11
        /*000e*/ 	.short	(.L_4 - .L_3)
	.align		4
.L_3:
        /*0010*/ 	.word	index@(_Z10device_addPiS_ii)
        /*0014*/ 	.word	0x00000008


	//----- nvinfo : EIATTR_MIN_STACK_SIZE
	.align		4
.L_4:
        /*0018*/ 	.byte	0x04, 0x12
        /*001a*/ 	.short	(.L_6 - .L_5)
	.align		4
.L_5:
        /*001c*/ 	.word	index@(_Z10device_addPiS_ii)
        /*0020*/ 	.word	0x00000008
.L_6:


//--------------------- .nv.compat                --------------------------
	.section	.nv.compat,"",@"SHT_CUDA_COMPAT_INFO"
	.align	4
        /*0000*/ 	.byte	0x02, 0x09, 0x00, 0x00, 0x02, 0x02, 0x01, 0x00, 0x02, 0x05, 0x05, 0x00, 0x03, 0x07, 0x01, 0x01
        /*0010*/ 	.byte	0x02, 0x03, 0x00, 0x00, 0x02, 0x06, 0x01, 0x00, 0x04, 0x0b, 0x08, 0x00, 0x09, 0x00, 0x00, 0x00
        /*0020*/ 	.byte	0x00, 0x00, 0x00, 0x00


//--------------------- .nv.info._Z10device_addPiS_ii --------------------------
	.section	.nv.info._Z10device_addPiS_ii,"",@"SHT_CUDA_INFO"
	.sectionflags	@""
	.align	4


	//----- nvinfo : EIATTR_CUDA_API_VERSION
	.align		4
        /*0000*/ 	.byte	0x04, 0x37
        /*0002*/ 	.short	(.L_8 - .L_7)
.L_7:
        /*0004*/ 	.word	0x00000082


	//----- nvinfo : EIATTR_KPARAM_INFO
	.align		4
.L_8:
        /*0008*/ 	.byte	0x04, 0x17
        /*000a*/ 	.short	(.L_10 - .L_9)
.L_9:
        /*000c*/ 	.word	0x00000000
        /*0010*/ 	.short	0x0003
        /*0012*/ 	.short	0x0014
        /*0014*/ 	.byte	0x00, 0xf0, 0x11, 0x00


	//----- nvinfo : EIATTR_KPARAM_INFO
	.align		4
.L_10:
        /*0018*/ 	.byte	0x04, 0x17
        /*001a*/ 	.short	(.L_12 - .L_11)
.L_11:
        /*001c*/ 	.word	0x00000000
        /*0020*/ 	.short	0x0002
        /*0022*/ 	.short	0x0010
        /*0024*/ 	.byte	0x00, 0xf0, 0x11, 0x00


	//----- nvinfo : EIATTR_KPARAM_INFO
	.align		4
.L_12:
        /*0028*/ 	.byte	0x04, 0x17
        /*002a*/ 	.short	(.L_14 - .L_13)
.L_13:
        /*002c*/ 	.word	0x00000000
        /*0030*/ 	.short	0x0001
        /*0032*/ 	.short	0x0008
        /*0034*/ 	.byte	0x00, 0xf5, 0x21, 0x00


	//----- nvinfo : EIATTR_KPARAM_INFO
	.align		4
.L_14:
        /*0038*/ 	.byte	0x04, 0x17
        /*003a*/ 	.short	(.L_16 - .L_15)
.L_15:
        /*003c*/ 	.word	0x00000000
        /*0040*/ 	.short	0x0000
        /*0042*/ 	.short	0x0000
        /*0044*/ 	.byte	0x00, 0xf5, 0x21, 0x00


	//----- nvinfo : EIATTR_SPARSE_MMA_MASK
	.align		4
.L_16:
        /*0048*/ 	.byte	0x03, 0x50
        /*004a*/ 	.short	0x0000


	//----- nvinfo : EIATTR_MAXREG_COUNT
	.align		4
        /*004c*/ 	.byte	0x03, 0x1b
        /*004e*/ 	.short	0x00ff


	//----- nvinfo : EIATTR_EXTERNS
	.align		4
        /*0050*/ 	.byte	0x04, 0x0f
        /*0052*/ 	.short	(.L_18 - .L_17)


	//   ....[0]....
	.align		4
.L_17:
        /*0054*/ 	.word	index@(vprintf)


	//----- nvinfo : EIATTR_MERCURY_ISA_VERSION
	.align		4
.L_18:
        /*0058*/ 	.byte	0x03, 0x5f
        /*005a*/ 	.short	0x0101


	//----- nvinfo : EIATTR_VRC_CTA_INIT_COUNT
	.align		4
        /*005c*/ 	.byte	0x02, 0x4a
	.zero		1
	.zero		1


	//----- nvinfo : EIATTR_SYSCALL_OFFSETS
	.align		4
        /*0060*/ 	.byte	0x04, 0x46
        /*0062*/ 	.short	(.L_20 - .L_19)


	//   ....[0]....
.L_19:
        /*0064*/ 	.word	0x000001b0


	//----- nvinfo : EIATTR_EXIT_INSTR_OFFSETS
	.align		4
.L_20:
        /*0068*/ 	.byte	0x04, 0x1c
        /*006a*/ 	.short	(.L_22 - .L_21)


	//   ....[0]....
.L_21:
        /*006c*/ 	.word	0x00000110


	//   ....[1]....
        /*0070*/ 	.word	0x00000230


	//----- nvinfo : EIATTR_CRS_STACK_SIZE
	.align		4
.L_22:
        /*0074*/ 	.byte	0x04, 0x1e
        /*0076*/ 	.short	(.L_24 - .L_23)
.L_23:
        /*0078*/ 	.word	0x00000000


	//----- nvinfo : EIATTR_CBANK_PARAM_SIZE
	.align		4
.L_24:
        /*007c*/ 	.byte	0x03, 0x19
        /*007e*/ 	.short	0x0018


	//----- nvinfo : EIATTR_PARAM_CBANK
	.align		4
        /*0080*/ 	.byte	0x04, 0x0a
        /*0082*/ 	.short	(.L_26 - .L_25)
	.align		4
.L_25:
        /*0084*/ 	.word	index@(.nv.constant0._Z10device_addPiS_ii)
        /*0088*/ 	.short	0x0380
        /*008a*/ 	.short	0x0018


	//----- nvinfo : EIATTR_SW_WAR
	.align		4
.L_26:
        /*008c*/ 	.byte	0x04, 0x36
        /*008e*/ 	.short	(.L_28 - .L_27)
.L_27:
        /*0090*/ 	.word	0x00000008
.L_28:


//--------------------- .nv.callgraph             --------------------------
	.section	.nv.callgraph,"",@"SHT_CUDA_CALLGRAPH"
	.align	4
	.sectionentsize	8
	.align		4
        /*0000*/ 	.word	0x00000000
	.align		4
        /*0004*/ 	.word	0xffffffff
	.align		4
        /*0008*/ 	.word	index@(_Z10device_addPiS_ii)
	.align		4
        /*000c*/ 	.word	index@(vprintf)
	.align		4
        /*0010*/ 	.word	0x00000000
	.align		4
        /*0014*/ 	.word	0xfffffffe
	.align		4
        /*0018*/ 	.word	0x00000000
	.align		4
        /*001c*/ 	.word	0xfffffffd
	.align		4
        /*0020*/ 	.word	0x00000000
	.align		4
        /*0024*/ 	.word	0xfffffffc


//--------------------- .nv.constant4             --------------------------
	.section	.nv.constant4,"a",@progbits
	.align	8
	.align		8
.nv.constant4:
        /*0000*/ 	.dword	vprintf
	.align		8
        /*0008*/ 	.dword	$str


//--------------------- .text._Z10device_addPiS_ii --------------------------
	.section	.text._Z10device_addPiS_ii,"ax",@progbits
	.align	128
        .global         _Z10device_addPiS_ii
        .type           _Z10device_addPiS_ii,@function
        .size           _Z10device_addPiS_ii,(.L_x_2 - _Z10device_addPiS_ii)
        .other          _Z10device_addPiS_ii,@"STO_CUDA_ENTRY STV_DEFAULT"
_Z10device_addPiS_ii:
.text._Z10device_addPiS_ii:
[----:B------:R-:W0:Y:S01]  /*0000*/  LDC R1, c[0x0][0x37c] ;  /* 0x0000df00ff017b82 */ /* 0x000e220000000800 */
[----:B------:R-:W1:Y:S01]  /*0010*/  S2R R3, SR_TID.X ;  /* 0x0000000000037919 */ /* 0x000e620000002100 */
[----:B------:R-:W2:Y:S06]  /*0020*/  LDCU UR5, c[0x0][0x2fc] ;  /* 0x00005f80ff0577ac */ /* 0x000eac0008000800 */
[----:B------:R-:W3:Y:S01]  /*0030*/  LDC R5, c[0x0][0x364] ;  /* 0x0000d900ff057b82 */ /* 0x000ee20000000800 */
[----:B0-----:R-:W-:Y:S01]  /*0040*/  IADD3 R1, PT, PT, R1, -0x8, RZ ;  /* 0xfffffff801017810 */ /* 0x001fe20007ffe0ff */
[----:B------:R-:W3:Y:S01]  /*0050*/  S2R R2, SR_TID.Y ;  /* 0x0000000000027919 */ /* 0x000ee20000002200 */
[----:B------:R-:W0:Y:S01]  /*0060*/  LDCU.64 UR8, c[0x0][0x390] ;  /* 0x00007200ff0877ac */ /* 0x000e220008000a00 */
[----:B------:R-:W4:Y:S04]  /*0070*/  LDCU UR4, c[0x0][0x2f8] ;  /* 0x00005f00ff0477ac */ /* 0x000f280008000800 */
[----:B------:R-:W1:Y:S08]  /*0080*/  S2UR UR7, SR_CTAID.X ;  /* 0x00000000000779c3 */ /* 0x000e700000002500 */
[----:B------:R-:W1:Y:S08]  /*0090*/  LDC R0, c[0x0][0x360] ;  /* 0x0000d800ff007b82 */ /* 0x000e700000000800 */
[----:B------:R-:W3:Y:S01]  /*00a0*/  S2UR UR6, SR_CTAID.Y ;  /* 0x00000000000679c3 */ /* 0x000ee20000002600 */
[----:B----4-:R-:W-:-:S04]  /*00b0*/  IADD3 R6, P1, PT, R1, UR4, RZ ;  /* 0x0000000401067c10 */ /* 0x010fc8000ff3e0ff */
[----:B--2---:R-:W-:Y:S01]  /*00c0*/  IADD3.X R7, PT, PT, RZ, UR5, RZ, P1, !PT ;  /* 0x00000005ff077c10 */ /* 0x004fe20008ffe4ff */
[----:B-1----:R-:W-:-:S05]  /*00d0*/  IMAD R3, R0, UR7, R3 ;  /* 0x0000000700037c24 */ /* 0x002fca000f8e0203 */
[----:B0-----:R-:W-:Y:S01]  /*00e0*/  ISETP.GE.AND P0, PT, R3, UR9, PT ;  /* 0x0000000903007c0c */ /* 0x001fe2000bf06270 */
[----:B---3--:R-:W-:-:S05]  /*00f0*/  IMAD R2, R5, UR6, R2 ;  /* 0x0000000605027c24 */ /* 0x008fca000f8e0202 */
[----:B------:R-:W-:-:S13]  /*0100*/  ISETP.GE.OR P0, PT, R2, UR8, P0 ;  /* 0x0000000802007c0c */ /* 0x000fda0008706670 */
[----:B------:R-:W-:Y:S05]  /*0110*/  @P0 EXIT ;  /* 0x000000000000094d */ /* 0x000fea0003800000 */
[----:B------:R-:W-:Y:S01]  /*0120*/  IMAD R2, R2, UR9, R3 ;  /* 0x0000000902027c24 */ /* 0x000fe2000f8e0203 */
[----:B------:R-:W-:Y:S01]  /*0130*/  MOV R0, 0x0 ;  /* 0x0000000000007802 */ /* 0x000fe20000000f00 */
[----:B------:R-:W0:Y:S03]  /*0140*/  LDCU.64 UR4, c[0x4][0x8] ;  /* 0x01000100ff0477ac */ /* 0x000e260008000a00 */
[----:B------:R1:W-:Y:S01]  /*0150*/  STL [R1], R2 ;  /* 0x0000000201007387 */ /* 0x0003e20000100800 */
[----:B------:R1:W2:Y:S01]  /*0160*/  LDC.64 R8, c[0x4][R0] ;  /* 0x0100000000087b82 */ /* 0x0002a20000000a00 */
[----:B------:R-:W3:Y:S01]  /*0170*/  LDCU.64 UR36, c[0x0][0x358] ;  /* 0x00006b00ff2477ac */ /* 0x000ee20008000a00 */
[----:B0-----:R-:W-:Y:S01]  /*0180*/  IMAD.U32 R4, RZ, RZ, UR4 ;  /* 0x00000004ff047e24 */ /* 0x001fe2000f8e00ff */
[----:B-1----:R-:W-:-:S07]  /*0190*/  MOV R5, UR5 ;  /* 0x0000000500057c02 */ /* 0x002fce0008000f00 */
[----:B------:R-:W-:-:S07]  /*01a0*/  LEPC R20, `(.L_x_0) ;  /* 0x000000001014794e */ /* 0x000fce0000000000 */
[----:B--23--:R-:W-:Y:S05]  /*01b0*/  CALL.ABS.NOINC R8 ;  /* 0x0000000008007343 */ /* 0x00cfea0003c00000 */
.L_x_0:
[----:B------:R-:W0:Y:S08]  /*01c0*/  LDC.64 R4, c[0x0][0x380] ;  /* 0x0000e000ff047b82 */ /* 0x000e300000000a00 */
[----:B------:R-:W1:Y:S01]  /*01d0*/  LDC.64 R6, c[0x0][0x388] ;  /* 0x0000e200ff067b82 */ /* 0x000e620000000a00 */
[----:B0-----:R-:W-:-:S06]  /*01e0*/  IMAD.WIDE R4, R2, 0x4, R4 ;  /* 0x0000000402047825 */ /* 0x001fcc00078e0204 */
[----:B------:R-:W2:Y:S01]  /*01f0*/  LDG.E R4, desc[UR36][R4.64] ;  /* 0x0000002404047981 */ /* 0x000ea2000c1e1900 */
[----:B-1----:R-:W-:-:S04]  /*0200*/  IMAD.WIDE R2, R2, 0x4, R6 ;  /* 0x0000000402027825 */ /* 0x002fc800078e0206 */
[----:B--2---:R-:W-:-:S05]  /*0210*/  VIADD R7, R4, 0xa ;  /* 0x0000000a04077836 */ /* 0x004fca0000000000 */
[----:B------:R-:W-:Y:S01]  /*0220*/  STG.E desc[UR36][R2.64], R7 ;  /* 0x0000000702007986 */ /* 0x000fe2000c101924 */
[----:B------:R-:W-:Y:S05]  /*0230*/  EXIT ;  /* 0x000000000000794d */ /* 0x000fea0003800000 */
.L_x_1:
[----:B------:R-:W-:-:S00]  /*0240*/  BRA `(.L_x_1) ;  /* 0xfffffffc00fc7947 */ /* 0x000fc0000383ffff */
[----:B------:R-:W-:-:S00]  /*0250*/  NOP ;  /* 0x0000000000007918 */ /* 0x000fc00000000000 */
        /* <DEDUP_REMOVED lines=10> */
.L_x_2:


//--------------------- .nv.global.init           --------------------------
	.section	.nv.global.init,"aw",@progbits
.nv.global.init:
	.type		$str,@object
	.size		$str,(.L_0 - $str)
$str:
        /*0000*/ 	.byte	0x25, 0x64, 0x0a, 0x00
.L_0:


//--------------------- .nv.shared.reserved.0     --------------------------
	.section	.nv.shared.reserved.0,"aw",@nobits
	.weak		__nv_reservedSMEM_offset_0_alias
	.size		__nv_reservedSMEM_offset_0_alias, 0, 64
	.other		__nv_reservedSMEM_offset_0_alias,@"STO_CUDA_RESERVED_SHARED STV_DEFAULT"
__nv_reservedSMEM_offset_0_alias:
	.zero		0
	.zero		64


//--------------------- .nv.constant0._Z10device_addPiS_ii --------------------------
	.section	.nv.constant0._Z10device_addPiS_ii,"a",@progbits
	.sectionflags	@""
	.align	4
.nv.constant0._Z10device_addPiS_ii:
	.zero		920


//--------------------- SYMBOLS --------------------------

	.type		.nv.reservedSmem.offset0,@object
	.size		.nv.reservedSmem.offset0,0x4
	.type		vprintf,@function
